//
// Generated by NVIDIA NVVM Compiler
//
// Compiler Build ID: CL-36424714
// Cuda compilation tools, release 13.0, V13.0.88
// Based on NVVM 20.0.0
//

.version 9.0
.target sm_100
.address_size 64

	// .globl	_Z14hello_from_gpuv
.extern .func  (.param .b32 func_retval0) vprintf
(
	.param .b64 vprintf_param_0,
	.param .b64 vprintf_param_1
)
;
.global .align 1 .b8 $str[62] = {72, 101, 108, 108, 111, 32, 119, 111, 114, 108, 100, 32, 102, 114, 111, 109, 32, 71, 80, 85, 33, 32, 102, 114, 111, 109, 32, 98, 108, 111, 99, 107, 40, 32, 37, 100, 32, 37, 100, 32, 37, 100, 32, 41, 44, 32, 116, 104, 114, 101, 97, 100, 40, 32, 37, 100, 32, 37, 100, 41, 10};

.visible .entry _Z14hello_from_gpuv()
{
	.local .align 8 .b8 	__local_depot0[24];
	.reg .b64 	%SP;
	.reg .b64 	%SPL;
	.reg .b32 	%r<8>;
	.reg .b64 	%rd<5>;

	mov.u64 	%SPL, __local_depot0;
	cvta.local.u64 	%SP, %SPL;
	add.u64 	%rd1, %SP, 0;
	add.u64 	%rd2, %SPL, 0;
	mov.u32 	%r1, %ctaid.x;
	mov.u32 	%r2, %ctaid.y;
	mov.u32 	%r3, %ctaid.z;
	mov.u32 	%r4, %tid.x;
	mov.u32 	%r5, %tid.y;
	st.local.v2.u32 	[%rd2], {%r1, %r2};
	st.local.v2.u32 	[%rd2+8], {%r3, %r4};
	st.local.u32 	[%rd2+16], %r5;
	mov.u64 	%rd3, $str;
	cvta.global.u64 	%rd4, %rd3;
	{ // callseq 0, 0
	.param .b64 param0;
	st.param.b64 	[param0], %rd4;
	.param .b64 param1;
	st.param.b64 	[param1], %rd1;
	.param .b32 retval0;
	call.uni (retval0), 
	vprintf, 
	(
	param0, 
	param1
	);
	ld.param.b32 	%r6, [retval0];
	} // callseq 0
	ret;

}


// ===== COMPILED SASS (sm_100) =====

	.target	sm_100

	.elftype	@"ET_EXEC"


//--------------------- .note.nv.tkinfo           --------------------------
	.section	.note.nv.tkinfo,"",@"SHT_NOTE"
	.sectionflags	@"SHF_NOTE_NV_TKINFO"
	.tkinfo
        /*0018*/ 	.word	0x00000002
        /*0030*/ 	.string	""
        /*0030*/ 	.string	"ptxas"
        /*0030*/ 	.string	"Cuda compilation tools, release 13.0, V13.0.88"
        /*0030*/ 	.string	"Build cuda_13.0.r13.0/compiler.36424714_0"
        /*0030*/ 	.string	"-arch sm_100 -m 64 "



//--------------------- .note.nv.cuinfo           --------------------------
	.section	.note.nv.cuinfo,"",@"SHT_NOTE"
	.sectionflags	@"SHF_NOTE_NV_CUINFO"
        /*0018*/ 	.short	0x0002
        /*001a*/ 	.short	0x0064
        /*001c*/ 	.short	0x0082
	.zero		2


//--------------------- .nv.info                  --------------------------
	.section	.nv.info,"",@"SHT_CUDA_INFO"
	.align	4


	//----- nvinfo : EIATTR_REGCOUNT
	.align		4
        /*0000*/ 	.byte	0x04, 0x2f
        /*0002*/ 	.short	(.L_2 - .L_1)
	.align		4
.L_1:
        /*0004*/ 	.word	index@(_Z14hello_from_gpuv)
        /*0008*/ 	.word	0x00000018


	//----- nvinfo : EIATTR_FRAME_SIZE
	.align		4
.L_2:
        /*000c*/ 	.byte	0x04, 0x11
        /*000e*/ 	.short	(.L_4 - .L_3)
	.align		4
.L_3:
        /*0010*/ 	.word	index@(_Z14hello_from_gpuv)
        /*0014*/ 	.word	0x00000018


	//----- nvinfo : EIATTR_MIN_STACK_SIZE
	.align		4
.L_4:
        /*0018*/ 	.byte	0x04, 0x12
        /*001a*/ 	.short	(.L_6 - .L_5)
	.align		4
.L_5:
        /*001c*/ 	.word	index@(_Z14hello_from_gpuv)
        /*0020*/ 	.word	0x00000018
.L_6:


//--------------------- .nv.compat                --------------------------
	.section	.nv.compat,"",@"SHT_CUDA_COMPAT_INFO"
	.align	4
        /*0000*/ 	.byte	0x02, 0x09, 0x00, 0x00, 0x02, 0x02, 0x01, 0x00, 0x02, 0x05, 0x05, 0x00, 0x03, 0x07, 0x01, 0x01
        /*0010*/ 	.byte	0x02, 0x03, 0x00, 0x00, 0x02, 0x06, 0x01, 0x00, 0x04, 0x0b, 0x08, 0x00, 0x09, 0x00, 0x00, 0x00
        /*0020*/ 	.byte	0x00, 0x00, 0x00, 0x00


//--------------------- .nv.info._Z14hello_from_gpuv --------------------------
	.section	.nv.info._Z14hello_from_gpuv,"",@"SHT_CUDA_INFO"
	.sectionflags	@""
	.align	4


	//----- nvinfo : EIATTR_CUDA_API_VERSION
	.align		4
        /*0000*/ 	.byte	0x04, 0x37
        /*0002*/ 	.short	(.L_8 - .L_7)
.L_7:
        /*0004*/ 	.word	0x00000082


	//----- nvinfo : EIATTR_SPARSE_MMA_MASK
	.align		4
.L_8:
        /*0008*/ 	.byte	0x03, 0x50
        /*000a*/ 	.short	0x0000


	//----- nvinfo : EIATTR_MAXREG_COUNT
	.align		4
        /*000c*/ 	.byte	0x03, 0x1b
        /*000e*/ 	.short	0x00ff


	//----- nvinfo : EIATTR_EXTERNS
	.align		4
        /*0010*/ 	.byte	0x04, 0x0f
        /*0012*/ 	.short	(.L_10 - .L_9)


	//   ....[0]....
	.align		4
.L_9:
        /*0014*/ 	.word	index@(vprintf)


	//----- nvinfo : EIATTR_MERCURY_ISA_VERSION
	.align		4
.L_10:
        /*0018*/ 	.byte	0x03, 0x5f
        /*001a*/ 	.short	0x0101


	//----- nvinfo : EIATTR_VRC_CTA_INIT_COUNT
	.align		4
        /*001c*/ 	.byte	0x02, 0x4a
	.zero		1
	.zero		1


	//----- nvinfo : EIATTR_SYSCALL_OFFSETS
	.align		4
        /*0020*/ 	.byte	0x04, 0x46
        /*0022*/ 	.short	(.L_12 - .L_11)


	//   ....[0]....
.L_11:
        /*0024*/ 	.word	0x00000140


	//----- nvinfo : EIATTR_EXIT_INSTR_OFFSETS
	.align		4
.L_12:
        /*0028*/ 	.byte	0x04, 0x1c
        /*002a*/ 	.short	(.L_14 - .L_13)


	//   ....[0]....
.L_13:
        /*002c*/ 	.word	0x00000150


	//----- nvinfo : EIATTR_SW_WAR
	.align		4
.L_14:
        /*0030*/ 	.byte	0x04, 0x36
        /*0032*/ 	.short	(.L_16 - .L_15)
.L_15:
        /*0034*/ 	.word	0x00000008
.L_16:


//--------------------- .nv.callgraph             --------------------------
	.section	.nv.callgraph,"",@"SHT_CUDA_CALLGRAPH"
	.align	4
	.sectionentsize	8
	.align		4
        /*0000*/ 	.word	0x00000000
	.align		4
        /*0004*/ 	.word	0xffffffff
	.align		4
        /*0008*/ 	.word	index@(_Z14hello_from_gpuv)
	.align		4
        /*000c*/ 	.word	index@(vprintf)
	.align		4
        /*0010*/ 	.word	0x00000000
	.align		4
        /*0014*/ 	.word	0xfffffffe
	.align		4
        /*0018*/ 	.word	0x00000000
	.align		4
        /*001c*/ 	.word	0xfffffffd
	.align		4
        /*0020*/ 	.word	0x00000000
	.align		4
        /*0024*/ 	.word	0xfffffffc


//--------------------- .nv.constant4             --------------------------
	.section	.nv.constant4,"a",@progbits
	.align	8
	.align		8
.nv.constant4:
        /*0000*/ 	.dword	vprintf
	.align		8
        /*0008*/ 	.dword	$str


//--------------------- .text._Z14hello_from_gpuv --------------------------
	.section	.text._Z14hello_from_gpuv,"ax",@progbits
	.align	128
        .global         _Z14hello_from_gpuv
        .type           _Z14hello_from_gpuv,@function
        .size           _Z14hello_from_gpuv,(.L_x_2 - _Z14hello_from_gpuv)
        .other          _Z14hello_from_gpuv,@"STO_CUDA_ENTRY STV_DEFAULT"
_Z14hello_from_gpuv:
.text._Z14hello_from_gpuv:
[----:B------:R-:W0:Y:S01]  /*0000*/  LDC R1, c[0x0][0x37c] ;  /* 0x0000df00ff017b82 */ /* 0x000e220000000800 */
[----:B------:R-:W1:Y:S01]  /*0010*/  S2R R8, SR_CTAID.X ;  /* 0x0000000000087919 */ /* 0x000e620000002500 */
[----:B0-----:R-:W-:Y:S01]  /*0020*/  VIADD R1, R1, 0xffffffe8 ;  /* 0xffffffe801017836 */ /* 0x001fe20000000000 */
[----:B------:R-:W-:Y:S01]  /*0030*/  MOV R0, 0x0 ;  /* 0x0000000000007802 */ /* 0x000fe20000000f00 */
[----:B------:R-:W0:Y:S01]  /*0040*/  LDCU UR4, c[0x0][0x2f8] ;  /* 0x00005f00ff0477ac */ /* 0x000e220008000800 */
[----:B------:R-:W1:Y:S03]  /*0050*/  S2R R9, SR_CTAID.Y ;  /* 0x0000000000097919 */ /* 0x000e660000002600 */
[----:B------:R2:W3:Y:S01]  /*0060*/  LDC.64 R2, c[0x4][R0] ;  /* 0x0100000000027b82 */ /* 0x0004e20000000a00 */
[----:B------:R-:W4:Y:S01]  /*0070*/  LDCU.64 UR6, c[0x4][0x8] ;  /* 0x01000100ff0677ac */ /* 0x000f220008000a00 */
[----:B------:R-:W5:Y:S01]  /*0080*/  S2R R10, SR_CTAID.Z ;  /* 0x00000000000a7919 */ /* 0x000f620000002700 */
[----:B------:R-:W2:Y:S01]  /*0090*/  LDCU UR5, c[0x0][0x2fc] ;  /* 0x00005f80ff0577ac */ /* 0x000ea20008000800 */
[----:B------:R-:W5:Y:S01]  /*00a0*/  S2R R11, SR_TID.X ;  /* 0x00000000000b7919 */ /* 0x000f620000002100 */
[----:B------:R-:W5:Y:S01]  /*00b0*/  S2R R12, SR_TID.Y ;  /* 0x00000000000c7919 */ /* 0x000f620000002200 */
[----:B0-----:R-:W-:Y:S01]  /*00c0*/  IADD3 R6, P0, PT, R1, UR4, RZ ;  /* 0x0000000401067c10 */ /* 0x001fe2000ff1e0ff */
[----:B----4-:R-:W-:Y:S01]  /*00d0*/  IMAD.U32 R4, RZ, RZ, UR6 ;  /* 0x00000006ff047e24 */ /* 0x010fe2000f8e00ff */
[----:B------:R-:W-:-:S03]  /*00e0*/  MOV R5, UR7 ;  /* 0x0000000700057c02 */ /* 0x000fc60008000f00 */
[----:B--2---:R-:W-:Y:S01]  /*00f0*/  IMAD.X R7, RZ, RZ, UR5, P0 ;  /* 0x00000005ff077e24 */ /* 0x004fe200080e06ff */
[----:B-1----:R0:W-:Y:S04]  /*0100*/  STL.64 [R1], R8 ;  /* 0x0000000801007387 */ /* 0x0021e80000100a00 */
[----:B-----5:R0:W-:Y:S04]  /*0110*/  STL.64 [R1+0x8], R10 ;  /* 0x0000080a01007387 */ /* 0x0201e80000100a00 */
[----:B------:R0:W-:Y:S02]  /*0120*/  STL [R1+0x10], R12 ;  /* 0x0000100c01007387 */ /* 0x0001e40000100800 */
[----:B------:R-:W-:-:S07]  /*0130*/  LEPC R20, `(.L_x_0) ;  /* 0x000000001014794e */ /* 0x000fce0000000000 */
[----:B0--3--:R-:W-:Y:S05]  /*0140*/  CALL.ABS.NOINC R2 ;  /* 0x0000000002007343 */ /* 0x009fea0003c00000 */
.L_x_0:
[----:B------:R-:W-:Y:S05]  /*0150*/  EXIT ;  /* 0x000000000000794d */ /* 0x000fea0003800000 */
.L_x_1:
[----:B------:R-:W-:-:S00]  /*0160*/  BRA `(.L_x_1) ;  /* 0xfffffffc00fc7947 */ /* 0x000fc0000383ffff */
[----:B------:R-:W-:-:S00]  /*0170*/  NOP ;  /* 0x0000000000007918 */ /* 0x000fc00000000000 */
        /* <DEDUP_REMOVED lines=8> */
.L_x_2:


//--------------------- .nv.global.init           --------------------------
	.section	.nv.global.init,"aw",@progbits
.nv.global.init:
	.type		$str,@object
	.size		$str,(.L_0 - $str)
$str:
        /*0000*/ 	.byte	0x48, 0x65, 0x6c, 0x6c, 0x6f, 0x20, 0x77, 0x6f, 0x72, 0x6c, 0x64, 0x20, 0x66, 0x72, 0x6f, 0x6d
        /*0010*/ 	.byte	0x20, 0x47, 0x50, 0x55, 0x21, 0x20, 0x66, 0x72, 0x6f, 0x6d, 0x20, 0x62, 0x6c, 0x6f, 0x63, 0x6b
        /*0020*/ 	.byte	0x28, 0x20, 0x25, 0x64, 0x20, 0x25, 0x64, 0x20, 0x25, 0x64, 0x20, 0x29, 0x2c, 0x20, 0x74, 0x68
        /*0030*/ 	.byte	0x72, 0x65, 0x61, 0x64, 0x28, 0x20, 0x25, 0x64, 0x20, 0x25, 0x64, 0x29, 0x0a, 0x00
.L_0:


//--------------------- .nv.shared.reserved.0     --------------------------
	.section	.nv.shared.reserved.0,"aw",@nobits
	.weak		__nv_reservedSMEM_offset_0_alias
	.size		__nv_reservedSMEM_offset_0_alias, 0, 64
	.other		__nv_reservedSMEM_offset_0_alias,@"STO_CUDA_RESERVED_SHARED STV_DEFAULT"
__nv_reservedSMEM_offset_0_alias:
	.zero		0
	.zero		64


//--------------------- .nv.constant0._Z14hello_from_gpuv --------------------------
	.section	.nv.constant0._Z14hello_from_gpuv,"a",@progbits
	.sectionflags	@""
	.align	4
.nv.constant0._Z14hello_from_gpuv:
	.zero		896


//--------------------- SYMBOLS --------------------------

	.type		.nv.reservedSmem.offset0,@object
	.size		.nv.reservedSmem.offset0,0x4
	.type		vprintf,@function
